//
// Generated by NVIDIA NVVM Compiler
//
// Compiler Build ID: CL-36424714
// Cuda compilation tools, release 13.0, V13.0.88
// Based on NVVM 20.0.0
//

.version 9.0
.target sm_100
.address_size 64

	// .globl	_Z11kernel_initPfiiif

.visible .entry _Z11kernel_initPfiiif(
	.param .u64 .ptr .align 1 _Z11kernel_initPfiiif_param_0,
	.param .u32 _Z11kernel_initPfiiif_param_1,
	.param .u32 _Z11kernel_initPfiiif_param_2,
	.param .u32 _Z11kernel_initPfiiif_param_3,
	.param .f32 _Z11kernel_initPfiiif_param_4
)
{
	.reg .pred 	%p<4>;
	.reg .b32 	%r<13>;
	.reg .b32 	%f<2>;
	.reg .b64 	%rd<5>;

	ld.param.u64 	%rd1, [_Z11kernel_initPfiiif_param_0];
	ld.param.u32 	%r3, [_Z11kernel_initPfiiif_param_1];
	ld.param.u32 	%r4, [_Z11kernel_initPfiiif_param_2];
	ld.param.u32 	%r5, [_Z11kernel_initPfiiif_param_3];
	ld.param.f32 	%f1, [_Z11kernel_initPfiiif_param_4];
	mov.u32 	%r6, %ctaid.y;
	mov.u32 	%r7, %ntid.y;
	mov.u32 	%r8, %tid.y;
	mad.lo.s32 	%r1, %r6, %r7, %r8;
	mov.u32 	%r9, %ctaid.x;
	mov.u32 	%r10, %ntid.x;
	mov.u32 	%r11, %tid.x;
	mad.lo.s32 	%r2, %r9, %r10, %r11;
	setp.ge.s32 	%p1, %r1, %r4;
	setp.ge.s32 	%p2, %r2, %r5;
	or.pred  	%p3, %p1, %p2;
	@%p3 bra 	$L__BB0_2;
	cvta.to.global.u64 	%rd2, %rd1;
	mad.lo.s32 	%r12, %r3, %r2, %r1;
	mul.wide.s32 	%rd3, %r12, 4;
	add.s64 	%rd4, %rd2, %rd3;
	st.global.f32 	[%rd4], %f1;
$L__BB0_2:
	ret;

}
	// .globl	_Z15kernel_addValuePfiS_iiif
.visible .entry _Z15kernel_addValuePfiS_iiif(
	.param .u64 .ptr .align 1 _Z15kernel_addValuePfiS_iiif_param_0,
	.param .u32 _Z15kernel_addValuePfiS_iiif_param_1,
	.param .u64 .ptr .align 1 _Z15kernel_addValuePfiS_iiif_param_2,
	.param .u32 _Z15kernel_addValuePfiS_iiif_param_3,
	.param .u32 _Z15kernel_addValuePfiS_iiif_param_4,
	.param .u32 _Z15kernel_addValuePfiS_iiif_param_5,
	.param .f32 _Z15kernel_addValuePfiS_iiif_param_6
)
{
	.reg .pred 	%p<4>;
	.reg .b32 	%r<15>;
	.reg .b32 	%f<4>;
	.reg .b64 	%rd<9>;

	ld.param.u64 	%rd1, [_Z15kernel_addValuePfiS_iiif_param_0];
	ld.param.u32 	%r3, [_Z15kernel_addValuePfiS_iiif_param_1];
	ld.param.u64 	%rd2, [_Z15kernel_addValuePfiS_iiif_param_2];
	ld.param.u32 	%r4, [_Z15kernel_addValuePfiS_iiif_param_3];
	ld.param.u32 	%r5, [_Z15kernel_addValuePfiS_iiif_param_4];
	ld.param.u32 	%r6, [_Z15kernel_addValuePfiS_iiif_param_5];
	ld.param.f32 	%f1, [_Z15kernel_addValuePfiS_iiif_param_6];
	mov.u32 	%r7, %ctaid.y;
	mov.u32 	%r8, %ntid.y;
	mov.u32 	%r9, %tid.y;
	mad.lo.s32 	%r1, %r7, %r8, %r9;
	mov.u32 	%r10, %ctaid.x;
	mov.u32 	%r11, %ntid.x;
	mov.u32 	%r12, %tid.x;
	mad.lo.s32 	%r2, %r10, %r11, %r12;
	setp.ge.s32 	%p1, %r1, %r5;
	setp.ge.s32 	%p2, %r2, %r6;
	or.pred  	%p3, %p1, %p2;
	@%p3 bra 	$L__BB1_2;
	cvta.to.global.u64 	%rd3, %rd1;
	cvta.to.global.u64 	%rd4, %rd2;
	mad.lo.s32 	%r13, %r3, %r2, %r1;
	mul.wide.s32 	%rd5, %r13, 4;
	add.s64 	%rd6, %rd3, %rd5;
	ld.global.f32 	%f2, [%rd6];
	add.f32 	%f3, %f1, %f2;
	mad.lo.s32 	%r14, %r4, %r2, %r1;
	mul.wide.s32 	%rd7, %r14, 4;
	add.s64 	%rd8, %rd4, %rd7;
	st.global.f32 	[%rd8], %f3;
$L__BB1_2:
	ret;

}
	// .globl	_Z12kernel_scalePfiS_iiif
.visible .entry _Z12kernel_scalePfiS_iiif(
	.param .u64 .ptr .align 1 _Z12kernel_scalePfiS_iiif_param_0,
	.param .u32 _Z12kernel_scalePfiS_iiif_param_1,
	.param .u64 .ptr .align 1 _Z12kernel_scalePfiS_iiif_param_2,
	.param .u32 _Z12kernel_scalePfiS_iiif_param_3,
	.param .u32 _Z12kernel_scalePfiS_iiif_param_4,
	.param .u32 _Z12kernel_scalePfiS_iiif_param_5,
	.param .f32 _Z12kernel_scalePfiS_iiif_param_6
)
{
	.reg .pred 	%p<4>;
	.reg .b32 	%r<15>;
	.reg .b32 	%f<4>;
	.reg .b64 	%rd<9>;

	ld.param.u64 	%rd1, [_Z12kernel_scalePfiS_iiif_param_0];
	ld.param.u32 	%r3, [_Z12kernel_scalePfiS_iiif_param_1];
	ld.param.u64 	%rd2, [_Z12kernel_scalePfiS_iiif_param_2];
	ld.param.u32 	%r4, [_Z12kernel_scalePfiS_iiif_param_3];
	ld.param.u32 	%r5, [_Z12kernel_scalePfiS_iiif_param_4];
	ld.param.u32 	%r6, [_Z12kernel_scalePfiS_iiif_param_5];
	ld.param.f32 	%f1, [_Z12kernel_scalePfiS_iiif_param_6];
	mov.u32 	%r7, %ctaid.y;
	mov.u32 	%r8, %ntid.y;
	mov.u32 	%r9, %tid.y;
	mad.lo.s32 	%r1, %r7, %r8, %r9;
	mov.u32 	%r10, %ctaid.x;
	mov.u32 	%r11, %ntid.x;
	mov.u32 	%r12, %tid.x;
	mad.lo.s32 	%r2, %r10, %r11, %r12;
	setp.ge.s32 	%p1, %r1, %r5;
	setp.ge.s32 	%p2, %r2, %r6;
	or.pred  	%p3, %p1, %p2;
	@%p3 bra 	$L__BB2_2;
	cvta.to.global.u64 	%rd3, %rd1;
	cvta.to.global.u64 	%rd4, %rd2;
	mad.lo.s32 	%r13, %r3, %r2, %r1;
	mul.wide.s32 	%rd5, %r13, 4;
	add.s64 	%rd6, %rd3, %rd5;
	ld.global.f32 	%f2, [%rd6];
	mul.f32 	%f3, %f1, %f2;
	mad.lo.s32 	%r14, %r4, %r2, %r1;
	mul.wide.s32 	%rd7, %r14, 4;
	add.s64 	%rd8, %rd4, %rd7;
	st.global.f32 	[%rd8], %f3;
$L__BB2_2:
	ret;

}
	// .globl	_Z10kernel_addPfiS_iS_iii
.visible .entry _Z10kernel_addPfiS_iS_iii(
	.param .u64 .ptr .align 1 _Z10kernel_addPfiS_iS_iii_param_0,
	.param .u32 _Z10kernel_addPfiS_iS_iii_param_1,
	.param .u64 .ptr .align 1 _Z10kernel_addPfiS_iS_iii_param_2,
	.param .u32 _Z10kernel_addPfiS_iS_iii_param_3,
	.param .u64 .ptr .align 1 _Z10kernel_addPfiS_iS_iii_param_4,
	.param .u32 _Z10kernel_addPfiS_iS_iii_param_5,
	.param .u32 _Z10kernel_addPfiS_iS_iii_param_6,
	.param .u32 _Z10kernel_addPfiS_iS_iii_param_7
)
{
	.reg .pred 	%p<4>;
	.reg .b32 	%r<17>;
	.reg .b32 	%f<4>;
	.reg .b64 	%rd<13>;

	ld.param.u64 	%rd1, [_Z10kernel_addPfiS_iS_iii_param_0];
	ld.param.u32 	%r3, [_Z10kernel_addPfiS_iS_iii_param_1];
	ld.param.u64 	%rd2, [_Z10kernel_addPfiS_iS_iii_param_2];
	ld.param.u32 	%r4, [_Z10kernel_addPfiS_iS_iii_param_3];
	ld.param.u64 	%rd3, [_Z10kernel_addPfiS_iS_iii_param_4];
	ld.param.u32 	%r5, [_Z10kernel_addPfiS_iS_iii_param_5];
	ld.param.u32 	%r6, [_Z10kernel_addPfiS_iS_iii_param_6];
	ld.param.u32 	%r7, [_Z10kernel_addPfiS_iS_iii_param_7];
	mov.u32 	%r8, %ctaid.y;
	mov.u32 	%r9, %ntid.y;
	mov.u32 	%r10, %tid.y;
	mad.lo.s32 	%r1, %r8, %r9, %r10;
	mov.u32 	%r11, %ctaid.x;
	mov.u32 	%r12, %ntid.x;
	mov.u32 	%r13, %tid.x;
	mad.lo.s32 	%r2, %r11, %r12, %r13;
	setp.ge.s32 	%p1, %r1, %r6;
	setp.ge.s32 	%p2, %r2, %r7;
	or.pred  	%p3, %p1, %p2;
	@%p3 bra 	$L__BB3_2;
	cvta.to.global.u64 	%rd4, %rd1;
	cvta.to.global.u64 	%rd5, %rd2;
	cvta.to.global.u64 	%rd6, %rd3;
	mad.lo.s32 	%r14, %r3, %r2, %r1;
	mul.wide.s32 	%rd7, %r14, 4;
	add.s64 	%rd8, %rd4, %rd7;
	ld.global.f32 	%f1, [%rd8];
	mad.lo.s32 	%r15, %r4, %r2, %r1;
	mul.wide.s32 	%rd9, %r15, 4;
	add.s64 	%rd10, %rd5, %rd9;
	ld.global.f32 	%f2, [%rd10];
	add.f32 	%f3, %f1, %f2;
	mad.lo.s32 	%r16, %r5, %r2, %r1;
	mul.wide.s32 	%rd11, %r16, 4;
	add.s64 	%rd12, %rd6, %rd11;
	st.global.f32 	[%rd12], %f3;
$L__BB3_2:
	ret;

}


// ===== COMPILED SASS (sm_100) =====

	.target	sm_100

	.elftype	@"ET_EXEC"


//--------------------- .note.nv.tkinfo           --------------------------
	.section	.note.nv.tkinfo,"",@"SHT_NOTE"
	.sectionflags	@"SHF_NOTE_NV_TKINFO"
	.tkinfo
        /*0018*/ 	.word	0x00000002
        /*0030*/ 	.string	""
        /*0030*/ 	.string	"ptxas"
        /*0030*/ 	.string	"Cuda compilation tools, release 13.0, V13.0.88"
        /*0030*/ 	.string	"Build cuda_13.0.r13.0/compiler.36424714_0"
        /*0030*/ 	.string	"-arch sm_100 -m 64 "



//--------------------- .note.nv.cuinfo           --------------------------
	.section	.note.nv.cuinfo,"",@"SHT_NOTE"
	.sectionflags	@"SHF_NOTE_NV_CUINFO"
        /*0018*/ 	.short	0x0002
        /*001a*/ 	.short	0x0064
        /*001c*/ 	.short	0x0082
	.zero		2


//--------------------- .nv.info                  --------------------------
	.section	.nv.info,"",@"SHT_CUDA_INFO"
	.align	4


	//----- nvinfo : EIATTR_REGCOUNT
	.align		4
        /*0000*/ 	.byte	0x04, 0x2f
        /*0002*/ 	.short	(.L_1 - .L_0)
	.align		4
.L_0:
        /*0004*/ 	.word	index@(_Z11kernel_initPfiiif)
        /*0008*/ 	.word	0x0000000a


	//----- nvinfo : EIATTR_FRAME_SIZE
	.align		4
.L_1:
        /*000c*/ 	.byte	0x04, 0x11
        /*000e*/ 	.short	(.L_3 - .L_2)
	.align		4
.L_2:
        /*0010*/ 	.word	index@(_Z11kernel_initPfiiif)
        /*0014*/ 	.word	0x00000000


	//----- nvinfo : EIATTR_REGCOUNT
	.align		4
.L_3:
        /*0018*/ 	.byte	0x04, 0x2f
        /*001a*/ 	.short	(.L_5 - .L_4)
	.align		4
.L_4:
        /*001c*/ 	.word	index@(_Z15kernel_addValuePfiS_iiif)
        /*0020*/ 	.word	0x0000000a


	//----- nvinfo : EIATTR_FRAME_SIZE
	.align		4
.L_5:
        /*0024*/ 	.byte	0x04, 0x11
        /*0026*/ 	.short	(.L_7 - .L_6)
	.align		4
.L_6:
        /*0028*/ 	.word	index@(_Z15kernel_addValuePfiS_iiif)
        /*002c*/ 	.word	0x00000000


	//----- nvinfo : EIATTR_REGCOUNT
	.align		4
.L_7:
        /*0030*/ 	.byte	0x04, 0x2f
        /*0032*/ 	.short	(.L_9 - .L_8)
	.align		4
.L_8:
        /*0034*/ 	.word	index@(_Z12kernel_scalePfiS_iiif)
        /*0038*/ 	.word	0x0000000a


	//----- nvinfo : EIATTR_FRAME_SIZE
	.align		4
.L_9:
        /*003c*/ 	.byte	0x04, 0x11
        /*003e*/ 	.short	(.L_11 - .L_10)
	.align		4
.L_10:
        /*0040*/ 	.word	index@(_Z12kernel_scalePfiS_iiif)
        /*0044*/ 	.word	0x00000000


	//----- nvinfo : EIATTR_REGCOUNT
	.align		4
.L_11:
        /*0048*/ 	.byte	0x04, 0x2f
        /*004a*/ 	.short	(.L_13 - .L_12)
	.align		4
.L_12:
        /*004c*/ 	.word	index@(_Z10kernel_addPfiS_iS_iii)
        /*0050*/ 	.word	0x0000000e


	//----- nvinfo : EIATTR_FRAME_SIZE
	.align		4
.L_13:
        /*0054*/ 	.byte	0x04, 0x11
        /*0056*/ 	.short	(.L_15 - .L_14)
	.align		4
.L_14:
        /*0058*/ 	.word	index@(_Z10kernel_addPfiS_iS_iii)
        /*005c*/ 	.word	0x00000000


	//----- nvinfo : EIATTR_MIN_STACK_SIZE
	.align		4
.L_15:
        /*0060*/ 	.byte	0x04, 0x12
        /*0062*/ 	.short	(.L_17 - .L_16)
	.align		4
.L_16:
        /*0064*/ 	.word	index@(_Z10kernel_addPfiS_iS_iii)
        /*0068*/ 	.word	0x00000000


	//----- nvinfo : EIATTR_MIN_STACK_SIZE
	.align		4
.L_17:
        /*006c*/ 	.byte	0x04, 0x12
        /*006e*/ 	.short	(.L_19 - .L_18)
	.align		4
.L_18:
        /*0070*/ 	.word	index@(_Z12kernel_scalePfiS_iiif)
        /*0074*/ 	.word	0x00000000


	//----- nvinfo : EIATTR_MIN_STACK_SIZE
	.align		4
.L_19:
        /*0078*/ 	.byte	0x04, 0x12
        /*007a*/ 	.short	(.L_21 - .L_20)
	.align		4
.L_20:
        /*007c*/ 	.word	index@(_Z15kernel_addValuePfiS_iiif)
        /*0080*/ 	.word	0x00000000


	//----- nvinfo : EIATTR_MIN_STACK_SIZE
	.align		4
.L_21:
        /*0084*/ 	.byte	0x04, 0x12
        /*0086*/ 	.short	(.L_23 - .L_22)
	.align		4
.L_22:
        /*0088*/ 	.word	index@(_Z11kernel_initPfiiif)
        /*008c*/ 	.word	0x00000000
.L_23:


//--------------------- .nv.compat                --------------------------
	.section	.nv.compat,"",@"SHT_CUDA_COMPAT_INFO"
	.align	4
        /*0000*/ 	.byte	0x02, 0x09, 0x00, 0x00, 0x02, 0x02, 0x01, 0x00, 0x02, 0x05, 0x05, 0x00, 0x03, 0x07, 0x01, 0x01
        /*0010*/ 	.byte	0x02, 0x03, 0x00, 0x00, 0x02, 0x06, 0x01, 0x00, 0x04, 0x0b, 0x08, 0x00, 0x09, 0x00, 0x00, 0x00
        /*0020*/ 	.byte	0x00, 0x00, 0x00, 0x00


//--------------------- .nv.info._Z10kernel_addPfiS_iS_iii --------------------------
	.section	.nv.info._Z10kernel_addPfiS_iS_iii,"",@"SHT_CUDA_INFO"
	.sectionflags	@""
	.align	4


	//----- nvinfo : EIATTR_CUDA_API_VERSION
	.align		4
        /*0000*/ 	.byte	0x04, 0x37
        /*0002*/ 	.short	(.L_25 - .L_24)
.L_24:
        /*0004*/ 	.word	0x00000082


	//----- nvinfo : EIATTR_KPARAM_INFO
	.align		4
.L_25:
        /*0008*/ 	.byte	0x04, 0x17
        /*000a*/ 	.short	(.L_27 - .L_26)
.L_26:
        /*000c*/ 	.word	0x00000000
        /*0010*/ 	.short	0x0007
        /*0012*/ 	.short	0x0030
        /*0014*/ 	.byte	0x00, 0xf0, 0x11, 0x00


	//----- nvinfo : EIATTR_KPARAM_INFO
	.align		4
.L_27:
        /*0018*/ 	.byte	0x04, 0x17
        /*001a*/ 	.short	(.L_29 - .L_28)
.L_28:
        /*001c*/ 	.word	0x00000000
        /*0020*/ 	.short	0x0006
        /*0022*/ 	.short	0x002c
        /*0024*/ 	.byte	0x00, 0xf0, 0x11, 0x00


	//----- nvinfo : EIATTR_KPARAM_INFO
	.align		4
.L_29:
        /*0028*/ 	.byte	0x04, 0x17
        /*002a*/ 	.short	(.L_31 - .L_30)
.L_30:
        /*002c*/ 	.word	0x00000000
        /*0030*/ 	.short	0x0005
        /*0032*/ 	.short	0x0028
        /*0034*/ 	.byte	0x00, 0xf0, 0x11, 0x00


	//----- nvinfo : EIATTR_KPARAM_INFO
	.align		4
.L_31:
        /*0038*/ 	.byte	0x04, 0x17
        /*003a*/ 	.short	(.L_33 - .L_32)
.L_32:
        /*003c*/ 	.word	0x00000000
        /*0040*/ 	.short	0x0004
        /*0042*/ 	.short	0x0020
        /*0044*/ 	.byte	0x00, 0xf5, 0x21, 0x00


	//----- nvinfo : EIATTR_KPARAM_INFO
	.align		4
.L_33:
        /*0048*/ 	.byte	0x04, 0x17
        /*004a*/ 	.short	(.L_35 - .L_34)
.L_34:
        /*004c*/ 	.word	0x00000000
        /*0050*/ 	.short	0x0003
        /*0052*/ 	.short	0x0018
        /*0054*/ 	.byte	0x00, 0xf0, 0x11, 0x00


	//----- nvinfo : EIATTR_KPARAM_INFO
	.align		4
.L_35:
        /*0058*/ 	.byte	0x04, 0x17
        /*005a*/ 	.short	(.L_37 - .L_36)
.L_36:
        /*005c*/ 	.word	0x00000000
        /*0060*/ 	.short	0x0002
        /*0062*/ 	.short	0x0010
        /*0064*/ 	.byte	0x00, 0xf5, 0x21, 0x00


	//----- nvinfo : EIATTR_KPARAM_INFO
	.align		4
.L_37:
        /*0068*/ 	.byte	0x04, 0x17
        /*006a*/ 	.short	(.L_39 - .L_38)
.L_38:
        /*006c*/ 	.word	0x00000000
        /*0070*/ 	.short	0x0001
        /*0072*/ 	.short	0x0008
        /*0074*/ 	.byte	0x00, 0xf0, 0x11, 0x00


	//----- nvinfo : EIATTR_KPARAM_INFO
	.align		4
.L_39:
        /*0078*/ 	.byte	0x04, 0x17
        /*007a*/ 	.short	(.L_41 - .L_40)
.L_40:
        /*007c*/ 	.word	0x00000000
        /*0080*/ 	.short	0x0000
        /*0082*/ 	.short	0x0000
        /*0084*/ 	.byte	0x00, 0xf5, 0x21, 0x00


	//----- nvinfo : EIATTR_SPARSE_MMA_MASK
	.align		4
.L_41:
        /*0088*/ 	.byte	0x03, 0x50
        /*008a*/ 	.short	0x0000


	//----- nvinfo : EIATTR_MAXREG_COUNT
	.align		4
        /*008c*/ 	.byte	0x03, 0x1b
        /*008e*/ 	.short	0x00ff


	//----- nvinfo : EIATTR_MERCURY_ISA_VERSION
	.align		4
        /*0090*/ 	.byte	0x03, 0x5f
        /*0092*/ 	.short	0x0101


	//----- nvinfo : EIATTR_VRC_CTA_INIT_COUNT
	.align		4
        /*0094*/ 	.byte	0x02, 0x4a
	.zero		1
	.zero		1


	//----- nvinfo : EIATTR_EXIT_INSTR_OFFSETS
	.align		4
        /*0098*/ 	.byte	0x04, 0x1c
        /*009a*/ 	.short	(.L_43 - .L_42)


	//   ....[0]....
.L_42:
        /*009c*/ 	.word	0x000000d0


	//   ....[1]....
        /*00a0*/ 	.word	0x000001f0


	//----- nvinfo : EIATTR_CBANK_PARAM_SIZE
	.align		4
.L_43:
        /*00a4*/ 	.byte	0x03, 0x19
        /*00a6*/ 	.short	0x0034


	//----- nvinfo : EIATTR_PARAM_CBANK
	.align		4
        /*00a8*/ 	.byte	0x04, 0x0a
        /*00aa*/ 	.short	(.L_45 - .L_44)
	.align		4
.L_44:
        /*00ac*/ 	.word	index@(.nv.constant0._Z10kernel_addPfiS_iS_iii)
        /*00b0*/ 	.short	0x0380
        /*00b2*/ 	.short	0x0034


	//----- nvinfo : EIATTR_SW_WAR
	.align		4
.L_45:
        /*00b4*/ 	.byte	0x04, 0x36
        /*00b6*/ 	.short	(.L_47 - .L_46)
.L_46:
        /*00b8*/ 	.word	0x00000008
.L_47:


//--------------------- .nv.info._Z12kernel_scalePfiS_iiif --------------------------
	.section	.nv.info._Z12kernel_scalePfiS_iiif,"",@"SHT_CUDA_INFO"
	.sectionflags	@""
	.align	4


	//----- nvinfo : EIATTR_CUDA_API_VERSION
	.align		4
        /*0000*/ 	.byte	0x04, 0x37
        /*0002*/ 	.short	(.L_49 - .L_48)
.L_48:
        /*0004*/ 	.word	0x00000082


	//----- nvinfo : EIATTR_KPARAM_INFO
	.align		4
.L_49:
        /*0008*/ 	.byte	0x04, 0x17
        /*000a*/ 	.short	(.L_51 - .L_50)
.L_50:
        /*000c*/ 	.word	0x00000000
        /*0010*/ 	.short	0x0006
        /*0012*/ 	.short	0x0024
        /*0014*/ 	.byte	0x00, 0xf0, 0x11, 0x00


	//----- nvinfo : EIATTR_KPARAM_INFO
	.align		4
.L_51:
        /*0018*/ 	.byte	0x04, 0x17
        /*001a*/ 	.short	(.L_53 - .L_52)
.L_52:
        /*001c*/ 	.word	0x00000000
        /*0020*/ 	.short	0x0005
        /*0022*/ 	.short	0x0020
        /*0024*/ 	.byte	0x00, 0xf0, 0x11, 0x00


	//----- nvinfo : EIATTR_KPARAM_INFO
	.align		4
.L_53:
        /*0028*/ 	.byte	0x04, 0x17
        /*002a*/ 	.short	(.L_55 - .L_54)
.L_54:
        /*002c*/ 	.word	0x00000000
        /*0030*/ 	.short	0x0004
        /*0032*/ 	.short	0x001c
        /*0034*/ 	.byte	0x00, 0xf0, 0x11, 0x00


	//----- nvinfo : EIATTR_KPARAM_INFO
	.align		4
.L_55:
        /*0038*/ 	.byte	0x04, 0x17
        /*003a*/ 	.short	(.L_57 - .L_56)
.L_56:
        /*003c*/ 	.word	0x00000000
        /*0040*/ 	.short	0x0003
        /*0042*/ 	.short	0x0018
        /*0044*/ 	.byte	0x00, 0xf0, 0x11, 0x00


	//----- nvinfo : EIATTR_KPARAM_INFO
	.align		4
.L_57:
        /*0048*/ 	.byte	0x04, 0x17
        /*004a*/ 	.short	(.L_59 - .L_58)
.L_58:
        /*004c*/ 	.word	0x00000000
        /*0050*/ 	.short	0x0002
        /*0052*/ 	.short	0x0010
        /*0054*/ 	.byte	0x00, 0xf5, 0x21, 0x00


	//----- nvinfo : EIATTR_KPARAM_INFO
	.align		4
.L_59:
        /*0058*/ 	.byte	0x04, 0x17
        /*005a*/ 	.short	(.L_61 - .L_60)
.L_60:
        /*005c*/ 	.word	0x00000000
        /*0060*/ 	.short	0x0001
        /*0062*/ 	.short	0x0008
        /*0064*/ 	.byte	0x00, 0xf0, 0x11, 0x00


	//----- nvinfo : EIATTR_KPARAM_INFO
	.align		4
.L_61:
        /*0068*/ 	.byte	0x04, 0x17
        /*006a*/ 	.short	(.L_63 - .L_62)
.L_62:
        /*006c*/ 	.word	0x00000000
        /*0070*/ 	.short	0x0000
        /*0072*/ 	.short	0x0000
        /*0074*/ 	.byte	0x00, 0xf5, 0x21, 0x00


	//----- nvinfo : EIATTR_SPARSE_MMA_MASK
	.align		4
.L_63:
        /*0078*/ 	.byte	0x03, 0x50
        /*007a*/ 	.short	0x0000


	//----- nvinfo : EIATTR_MAXREG_COUNT
	.align		4
        /*007c*/ 	.byte	0x03, 0x1b
        /*007e*/ 	.short	0x00ff


	//----- nvinfo : EIATTR_MERCURY_ISA_VERSION
	.align		4
        /*0080*/ 	.byte	0x03, 0x5f
        /*0082*/ 	.short	0x0101


	//----- nvinfo : EIATTR_VRC_CTA_INIT_COUNT
	.align		4
        /*0084*/ 	.byte	0x02, 0x4a
	.zero		1
	.zero		1


	//----- nvinfo : EIATTR_EXIT_INSTR_OFFSETS
	.align		4
        /*0088*/ 	.byte	0x04, 0x1c
        /*008a*/ 	.short	(.L_65 - .L_64)


	//   ....[0]....
.L_64:
        /*008c*/ 	.word	0x000000d0


	//   ....[1]....
        /*0090*/ 	.word	0x000001b0


	//----- nvinfo : EIATTR_CBANK_PARAM_SIZE
	.align		4
.L_65:
        /*0094*/ 	.byte	0x03, 0x19
        /*0096*/ 	.short	0x0028


	//----- nvinfo : EIATTR_PARAM_CBANK
	.align		4
        /*0098*/ 	.byte	0x04, 0x0a
        /*009a*/ 	.short	(.L_67 - .L_66)
	.align		4
.L_66:
        /*009c*/ 	.word	index@(.nv.constant0._Z12kernel_scalePfiS_iiif)
        /*00a0*/ 	.short	0x0380
        /*00a2*/ 	.short	0x0028


	//----- nvinfo : EIATTR_SW_WAR
	.align		4
.L_67:
        /*00a4*/ 	.byte	0x04, 0x36
        /*00a6*/ 	.short	(.L_69 - .L_68)
.L_68:
        /*00a8*/ 	.word	0x00000008
.L_69:


//--------------------- .nv.info._Z15kernel_addValuePfiS_iiif --------------------------
	.section	.nv.info._Z15kernel_addValuePfiS_iiif,"",@"SHT_CUDA_INFO"
	.sectionflags	@""
	.align	4


	//----- nvinfo : EIATTR_CUDA_API_VERSION
	.align		4
        /*0000*/ 	.byte	0x04, 0x37
        /*0002*/ 	.short	(.L_71 - .L_70)
.L_70:
        /*0004*/ 	.word	0x00000082


	//----- nvinfo : EIATTR_KPARAM_INFO
	.align		4
.L_71:
        /*0008*/ 	.byte	0x04, 0x17
        /*000a*/ 	.short	(.L_73 - .L_72)
.L_72:
        /*000c*/ 	.word	0x00000000
        /*0010*/ 	.short	0x0006
        /*0012*/ 	.short	0x0024
        /*0014*/ 	.byte	0x00, 0xf0, 0x11, 0x00


	//----- nvinfo : EIATTR_KPARAM_INFO
	.align		4
.L_73:
        /*0018*/ 	.byte	0x04, 0x17
        /*001a*/ 	.short	(.L_75 - .L_74)
.L_74:
        /*001c*/ 	.word	0x00000000
        /*0020*/ 	.short	0x0005
        /*0022*/ 	.short	0x0020
        /*0024*/ 	.byte	0x00, 0xf0, 0x11, 0x00


	//----- nvinfo : EIATTR_KPARAM_INFO
	.align		4
.L_75:
        /*0028*/ 	.byte	0x04, 0x17
        /*002a*/ 	.short	(.L_77 - .L_76)
.L_76:
        /*002c*/ 	.word	0x00000000
        /*0030*/ 	.short	0x0004
        /*0032*/ 	.short	0x001c
        /*0034*/ 	.byte	0x00, 0xf0, 0x11, 0x00


	//----- nvinfo : EIATTR_KPARAM_INFO
	.align		4
.L_77:
        /*0038*/ 	.byte	0x04, 0x17
        /*003a*/ 	.short	(.L_79 - .L_78)
.L_78:
        /*003c*/ 	.word	0x00000000
        /*0040*/ 	.short	0x0003
        /*0042*/ 	.short	0x0018
        /*0044*/ 	.byte	0x00, 0xf0, 0x11, 0x00


	//----- nvinfo : EIATTR_KPARAM_INFO
	.align		4
.L_79:
        /*0048*/ 	.byte	0x04, 0x17
        /*004a*/ 	.short	(.L_81 - .L_80)
.L_80:
        /*004c*/ 	.word	0x00000000
        /*0050*/ 	.short	0x0002
        /*0052*/ 	.short	0x0010
        /*0054*/ 	.byte	0x00, 0xf5, 0x21, 0x00


	//----- nvinfo : EIATTR_KPARAM_INFO
	.align		4
.L_81:
        /*0058*/ 	.byte	0x04, 0x17
        /*005a*/ 	.short	(.L_83 - .L_82)
.L_82:
        /*005c*/ 	.word	0x00000000
        /*0060*/ 	.short	0x0001
        /*0062*/ 	.short	0x0008
        /*0064*/ 	.byte	0x00, 0xf0, 0x11, 0x00


	//----- nvinfo : EIATTR_KPARAM_INFO
	.align		4
.L_83:
        /*0068*/ 	.byte	0x04, 0x17
        /*006a*/ 	.short	(.L_85 - .L_84)
.L_84:
        /*006c*/ 	.word	0x00000000
        /*0070*/ 	.short	0x0000
        /*0072*/ 	.short	0x0000
        /*0074*/ 	.byte	0x00, 0xf5, 0x21, 0x00


	//----- nvinfo : EIATTR_SPARSE_MMA_MASK
	.align		4
.L_85:
        /*0078*/ 	.byte	0x03, 0x50
        /*007a*/ 	.short	0x0000


	//----- nvinfo : EIATTR_MAXREG_COUNT
	.align		4
        /*007c*/ 	.byte	0x03, 0x1b
        /*007e*/ 	.short	0x00ff


	//----- nvinfo : EIATTR_MERCURY_ISA_VERSION
	.align		4
        /*0080*/ 	.byte	0x03, 0x5f
        /*0082*/ 	.short	0x0101


	//----- nvinfo : EIATTR_VRC_CTA_INIT_COUNT
	.align		4
        /*0084*/ 	.byte	0x02, 0x4a
	.zero		1
	.zero		1


	//----- nvinfo : EIATTR_EXIT_INSTR_OFFSETS
	.align		4
        /*0088*/ 	.byte	0x04, 0x1c
        /*008a*/ 	.short	(.L_87 - .L_86)


	//   ....[0]....
.L_86:
        /*008c*/ 	.word	0x000000d0


	//   ....[1]....
        /*0090*/ 	.word	0x000001b0


	//----- nvinfo : EIATTR_CBANK_PARAM_SIZE
	.align		4
.L_87:
        /*0094*/ 	.byte	0x03, 0x19
        /*0096*/ 	.short	0x0028


	//----- nvinfo : EIATTR_PARAM_CBANK
	.align		4
        /*0098*/ 	.byte	0x04, 0x0a
        /*009a*/ 	.short	(.L_89 - .L_88)
	.align		4
.L_88:
        /*009c*/ 	.word	index@(.nv.constant0._Z15kernel_addValuePfiS_iiif)
        /*00a0*/ 	.short	0x0380
        /*00a2*/ 	.short	0x0028


	//----- nvinfo : EIATTR_SW_WAR
	.align		4
.L_89:
        /*00a4*/ 	.byte	0x04, 0x36
        /*00a6*/ 	.short	(.L_91 - .L_90)
.L_90:
        /*00a8*/ 	.word	0x00000008
.L_91:


//--------------------- .nv.info._Z11kernel_initPfiiif --------------------------
	.section	.nv.info._Z11kernel_initPfiiif,"",@"SHT_CUDA_INFO"
	.sectionflags	@""
	.align	4


	//----- nvinfo : EIATTR_CUDA_API_VERSION
	.align		4
        /*0000*/ 	.byte	0x04, 0x37
        /*0002*/ 	.short	(.L_93 - .L_92)
.L_92:
        /*0004*/ 	.word	0x00000082


	//----- nvinfo : EIATTR_KPARAM_INFO
	.align		4
.L_93:
        /*0008*/ 	.byte	0x04, 0x17
        /*000a*/ 	.short	(.L_95 - .L_94)
.L_94:
        /*000c*/ 	.word	0x00000000
        /*0010*/ 	.short	0x0004
        /*0012*/ 	.short	0x0014
        /*0014*/ 	.byte	0x00, 0xf0, 0x11, 0x00


	//----- nvinfo : EIATTR_KPARAM_INFO
	.align		4
.L_95:
        /*0018*/ 	.byte	0x04, 0x17
        /*001a*/ 	.short	(.L_97 - .L_96)
.L_96:
        /*001c*/ 	.word	0x00000000
        /*0020*/ 	.short	0x0003
        /*0022*/ 	.short	0x0010
        /*0024*/ 	.byte	0x00, 0xf0, 0x11, 0x00


	//----- nvinfo : EIATTR_KPARAM_INFO
	.align		4
.L_97:
        /*0028*/ 	.byte	0x04, 0x17
        /*002a*/ 	.short	(.L_99 - .L_98)
.L_98:
        /*002c*/ 	.word	0x00000000
        /*0030*/ 	.short	0x0002
        /*0032*/ 	.short	0x000c
        /*0034*/ 	.byte	0x00, 0xf0, 0x11, 0x00


	//----- nvinfo : EIATTR_KPARAM_INFO
	.align		4
.L_99:
        /*0038*/ 	.byte	0x04, 0x17
        /*003a*/ 	.short	(.L_101 - .L_100)
.L_100:
        /*003c*/ 	.word	0x00000000
        /*0040*/ 	.short	0x0001
        /*0042*/ 	.short	0x0008
        /*0044*/ 	.byte	0x00, 0xf0, 0x11, 0x00


	//----- nvinfo : EIATTR_KPARAM_INFO
	.align		4
.L_101:
        /*0048*/ 	.byte	0x04, 0x17
        /*004a*/ 	.short	(.L_103 - .L_102)
.L_102:
        /*004c*/ 	.word	0x00000000
        /*0050*/ 	.short	0x0000
        /*0052*/ 	.short	0x0000
        /*0054*/ 	.byte	0x00, 0xf5, 0x21, 0x00


	//----- nvinfo : EIATTR_SPARSE_MMA_MASK
	.align		4
.L_103:
        /*0058*/ 	.byte	0x03, 0x50
        /*005a*/ 	.short	0x0000


	//----- nvinfo : EIATTR_MAXREG_COUNT
	.align		4
        /*005c*/ 	.byte	0x03, 0x1b
        /*005e*/ 	.short	0x00ff


	//----- nvinfo : EIATTR_MERCURY_ISA_VERSION
	.align		4
        /*0060*/ 	.byte	0x03, 0x5f
        /*0062*/ 	.short	0x0101


	//----- nvinfo : EIATTR_VRC_CTA_INIT_COUNT
	.align		4
        /*0064*/ 	.byte	0x02, 0x4a
	.zero		1
	.zero		1


	//----- nvinfo : EIATTR_EXIT_INSTR_OFFSETS
	.align		4
        /*0068*/ 	.byte	0x04, 0x1c
        /*006a*/ 	.short	(.L_105 - .L_104)


	//   ....[0]....
.L_104:
        /*006c*/ 	.word	0x000000d0


	//   ....[1]....
        /*0070*/ 	.word	0x00000150


	//----- nvinfo : EIATTR_CBANK_PARAM_SIZE
	.align		4
.L_105:
        /*0074*/ 	.byte	0x03, 0x19
        /*0076*/ 	.short	0x0018


	//----- nvinfo : EIATTR_PARAM_CBANK
	.align		4
        /*0078*/ 	.byte	0x04, 0x0a
        /*007a*/ 	.short	(.L_107 - .L_106)
	.align		4
.L_106:
        /*007c*/ 	.word	index@(.nv.constant0._Z11kernel_initPfiiif)
        /*0080*/ 	.short	0x0380
        /*0082*/ 	.short	0x0018


	//----- nvinfo : EIATTR_SW_WAR
	.align		4
.L_107:
        /*0084*/ 	.byte	0x04, 0x36
        /*0086*/ 	.short	(.L_109 - .L_108)
.L_108:
        /*0088*/ 	.word	0x00000008
.L_109:


//--------------------- .nv.callgraph             --------------------------
	.section	.nv.callgraph,"",@"SHT_CUDA_CALLGRAPH"
	.align	4
	.sectionentsize	8
	.align		4
        /*0000*/ 	.word	0x00000000
	.align		4
        /*0004*/ 	.word	0xffffffff
	.align		4
        /*0008*/ 	.word	0x00000000
	.align		4
        /*000c*/ 	.word	0xfffffffe
	.align		4
        /*0010*/ 	.word	0x00000000
	.align		4
        /*0014*/ 	.word	0xfffffffd
	.align		4
        /*0018*/ 	.word	0x00000000
	.align		4
        /*001c*/ 	.word	0xfffffffc


//--------------------- .text._Z10kernel_addPfiS_iS_iii --------------------------
	.section	.text._Z10kernel_addPfiS_iS_iii,"ax",@progbits
	.align	128
        .global         _Z10kernel_addPfiS_iS_iii
        .type           _Z10kernel_addPfiS_iS_iii,@function
        .size           _Z10kernel_addPfiS_iS_iii,(.L_x_4 - _Z10kernel_addPfiS_iS_iii)
        .other          _Z10kernel_addPfiS_iS_iii,@"STO_CUDA_ENTRY STV_DEFAULT"
_Z10kernel_addPfiS_iS_iii:
.text._Z10kernel_addPfiS_iS_iii:
[----:B------:R-:W-:Y:S01]  /*0000*/  LDC R1, c[0x0][0x37c] ;  /* 0x0000df00ff017b82 */ /* 0x000fe20000000800 */
[----:B------:R-:W0:Y:S07]  /*0010*/  S2R R2, SR_TID.X ;  /* 0x0000000000027919 */ /* 0x000e2e0000002100 */
[----:B------:R-:W1:Y:S01]  /*0020*/  LDC R0, c[0x0][0x364] ;  /* 0x0000d900ff007b82 */ /* 0x000e620000000800 */
[----:B------:R-:W2:Y:S01]  /*0030*/  LDCU UR6, c[0x0][0x3b0] ;  /* 0x00007600ff0677ac */ /* 0x000ea20008000800 */
[----:B------:R-:W1:Y:S01]  /*0040*/  S2R R3, SR_TID.Y ;  /* 0x0000000000037919 */ /* 0x000e620000002200 */
[----:B------:R-:W3:Y:S05]  /*0050*/  LDCU UR7, c[0x0][0x3ac] ;  /* 0x00007580ff0777ac */ /* 0x000eea0008000800 */
[----:B------:R-:W0:Y:S08]  /*0060*/  S2UR UR5, SR_CTAID.X ;  /* 0x00000000000579c3 */ /* 0x000e300000002500 */
[----:B------:R-:W0:Y:S08]  /*0070*/  LDC R9, c[0x0][0x360] ;  /* 0x0000d800ff097b82 */ /* 0x000e300000000800 */
[----:B------:R-:W1:Y:S01]  /*0080*/  S2UR UR4, SR_CTAID.Y ;  /* 0x00000000000479c3 */ /* 0x000e620000002600 */
[----:B0-----:R-:W-:-:S05]  /*0090*/  IMAD R9, R9, UR5, R2 ;  /* 0x0000000509097c24 */ /* 0x001fca000f8e0202 */
[----:B--2---:R-:W-:Y:S01]  /*00a0*/  ISETP.GE.AND P0, PT, R9, UR6, PT ;  /* 0x0000000609007c0c */ /* 0x004fe2000bf06270 */
[----:B-1----:R-:W-:-:S05]  /*00b0*/  IMAD R0, R0, UR4, R3 ;  /* 0x0000000400007c24 */ /* 0x002fca000f8e0203 */
[----:B---3--:R-:W-:-:S13]  /*00c0*/  ISETP.GE.OR P0, PT, R0, UR7, P0 ;  /* 0x0000000700007c0c */ /* 0x008fda0008706670 */
[----:B------:R-:W-:Y:S05]  /*00d0*/  @P0 EXIT ;  /* 0x000000000000094d */ /* 0x000fea0003800000 */
[----:B------:R-:W0:Y:S01]  /*00e0*/  LDC.64 R2, c[0x0][0x380] ;  /* 0x0000e000ff027b82 */ /* 0x000e220000000a00 */
[----:B------:R-:W1:Y:S01]  /*00f0*/  LDCU UR6, c[0x0][0x388] ;  /* 0x00007100ff0677ac */ /* 0x000e620008000800 */
[----:B------:R-:W2:Y:S06]  /*0100*/  LDCU UR7, c[0x0][0x398] ;  /* 0x00007300ff0777ac */ /* 0x000eac0008000800 */
[----:B------:R-:W3:Y:S01]  /*0110*/  LDC.64 R4, c[0x0][0x390] ;  /* 0x0000e400ff047b82 */ /* 0x000ee20000000a00 */
[----:B------:R-:W4:Y:S01]  /*0120*/  LDCU.64 UR4, c[0x0][0x358] ;  /* 0x00006b00ff0477ac */ /* 0x000f220008000a00 */
[C-C-:B-1----:R-:W-:Y:S01]  /*0130*/  IMAD R7, R9.reuse, UR6, R0.reuse ;  /* 0x0000000609077c24 */ /* 0x142fe2000f8e0200 */
[----:B------:R-:W1:Y:S01]  /*0140*/  LDCU UR6, c[0x0][0x3a8] ;  /* 0x00007500ff0677ac */ /* 0x000e620008000800 */
[----:B--2---:R-:W-:-:S02]  /*0150*/  IMAD R11, R9, UR7, R0 ;  /* 0x00000007090b7c24 */ /* 0x004fc4000f8e0200 */
[----:B0-----:R-:W-:Y:S02]  /*0160*/  IMAD.WIDE R2, R7, 0x4, R2 ;  /* 0x0000000407027825 */ /* 0x001fe400078e0202 */
[----:B------:R-:W0:Y:S04]  /*0170*/  LDC.64 R6, c[0x0][0x3a0] ;  /* 0x0000e800ff067b82 */ /* 0x000e280000000a00 */
[----:B----4-:R-:W2:Y:S01]  /*0180*/  LDG.E R2, desc[UR4][R2.64] ;  /* 0x0000000402027981 */ /* 0x010ea2000c1e1900 */
[----:B---3--:R-:W-:-:S06]  /*0190*/  IMAD.WIDE R4, R11, 0x4, R4 ;  /* 0x000000040b047825 */ /* 0x008fcc00078e0204 */
[----:B------:R-:W2:Y:S01]  /*01a0*/  LDG.E R5, desc[UR4][R4.64] ;  /* 0x0000000404057981 */ /* 0x000ea2000c1e1900 */
[----:B-1----:R-:W-:-:S04]  /*01b0*/  IMAD R9, R9, UR6, R0 ;  /* 0x0000000609097c24 */ /* 0x002fc8000f8e0200 */
[----:B0-----:R-:W-:-:S04]  /*01c0*/  IMAD.WIDE R6, R9, 0x4, R6 ;  /* 0x0000000409067825 */ /* 0x001fc800078e0206 */
[----:B--2---:R-:W-:-:S05]  /*01d0*/  FADD R9, R2, R5 ;  /* 0x0000000502097221 */ /* 0x004fca0000000000 */
[----:B------:R-:W-:Y:S01]  /*01e0*/  STG.E desc[UR4][R6.64], R9 ;  /* 0x0000000906007986 */ /* 0x000fe2000c101904 */
[----:B------:R-:W-:Y:S05]  /*01f0*/  EXIT ;  /* 0x000000000000794d */ /* 0x000fea0003800000 */
.L_x_0:
[----:B------:R-:W-:-:S00]  /*0200*/  BRA `(.L_x_0) ;  /* 0xfffffffc00fc7947 */ /* 0x000fc0000383ffff */
[----:B------:R-:W-:-:S00]  /*0210*/  NOP ;  /* 0x0000000000007918 */ /* 0x000fc00000000000 */
        /* <DEDUP_REMOVED lines=14> */
.L_x_4:


//--------------------- .text._Z12kernel_scalePfiS_iiif --------------------------
	.section	.text._Z12kernel_scalePfiS_iiif,"ax",@progbits
	.align	128
        .global         _Z12kernel_scalePfiS_iiif
        .type           _Z12kernel_scalePfiS_iiif,@function
        .size           _Z12kernel_scalePfiS_iiif,(.L_x_5 - _Z12kernel_scalePfiS_iiif)
        .other          _Z12kernel_scalePfiS_iiif,@"STO_CUDA_ENTRY STV_DEFAULT"
_Z12kernel_scalePfiS_iiif:
.text._Z12kernel_scalePfiS_iiif:
        /* <DEDUP_REMOVED lines=16> */
[----:B------:R-:W2:Y:S01]  /*0100*/  LDCU.64 UR4, c[0x0][0x358] ;  /* 0x00006b00ff0477ac */ /* 0x000ea20008000a00 */
[----:B------:R-:W3:Y:S01]  /*0110*/  LDCU UR7, c[0x0][0x398] ;  /* 0x00007300ff0777ac */ /* 0x000ee20008000800 */
[----:B-1----:R-:W-:Y:S01]  /*0120*/  IMAD R5, R7, UR6, R0 ;  /* 0x0000000607057c24 */ /* 0x002fe2000f8e0200 */
[----:B------:R-:W1:Y:S03]  /*0130*/  LDCU UR6, c[0x0][0x3a4] ;  /* 0x00007480ff0677ac */ /* 0x000e660008000800 */
[----:B0-----:R-:W-:Y:S02]  /*0140*/  IMAD.WIDE R2, R5, 0x4, R2 ;  /* 0x0000000405027825 */ /* 0x001fe400078e0202 */
[----:B------:R-:W0:Y:S04]  /*0150*/  LDC.64 R4, c[0x0][0x390] ;  /* 0x0000e400ff047b82 */ /* 0x000e280000000a00 */
[----:B--2---:R-:W1:Y:S01]  /*0160*/  LDG.E R2, desc[UR4][R2.64] ;  /* 0x0000000402027981 */ /* 0x004e62000c1e1900 */
[----:B---3--:R-:W-:-:S04]  /*0170*/  IMAD R7, R7, UR7, R0 ;  /* 0x0000000707077c24 */ /* 0x008fc8000f8e0200 */
[----:B0-----:R-:W-:-:S04]  /*0180*/  IMAD.WIDE R4, R7, 0x4, R4 ;  /* 0x0000000407047825 */ /* 0x001fc800078e0204 */
[----:B-1----:R-:W-:-:S05]  /*0190*/  FMUL R7, R2, UR6 ;  /* 0x0000000602077c20 */ /* 0x002fca0008400000 */
[----:B------:R-:W-:Y:S01]  /*01a0*/  STG.E desc[UR4][R4.64], R7 ;  /* 0x0000000704007986 */ /* 0x000fe2000c101904 */
[----:B------:R-:W-:Y:S05]  /*01b0*/  EXIT ;  /* 0x000000000000794d */ /* 0x000fea0003800000 */
.L_x_1:
        /* <DEDUP_REMOVED lines=12> */
.L_x_5:


//--------------------- .text._Z15kernel_addValuePfiS_iiif --------------------------
	.section	.text._Z15kernel_addValuePfiS_iiif,"ax",@progbits
	.align	128
        .global         _Z15kernel_addValuePfiS_iiif
        .type           _Z15kernel_addValuePfiS_iiif,@function
        .size           _Z15kernel_addValuePfiS_iiif,(.L_x_6 - _Z15kernel_addValuePfiS_iiif)
        .other          _Z15kernel_addValuePfiS_iiif,@"STO_CUDA_ENTRY STV_DEFAULT"
_Z15kernel_addValuePfiS_iiif:
.text._Z15kernel_addValuePfiS_iiif:
        /* <DEDUP_REMOVED lines=25> */
[----:B-1----:R-:W-:-:S05]  /*0190*/  FADD R7, R2, UR6 ;  /* 0x0000000602077e21 */ /* 0x002fca0008000000 */
[----:B------:R-:W-:Y:S01]  /*01a0*/  STG.E desc[UR4][R4.64], R7 ;  /* 0x0000000704007986 */ /* 0x000fe2000c101904 */
[----:B------:R-:W-:Y:S05]  /*01b0*/  EXIT ;  /* 0x000000000000794d */ /* 0x000fea0003800000 */
.L_x_2:
        /* <DEDUP_REMOVED lines=12> */
.L_x_6:


//--------------------- .text._Z11kernel_initPfiiif --------------------------
	.section	.text._Z11kernel_initPfiiif,"ax",@progbits
	.align	128
        .global         _Z11kernel_initPfiiif
        .type           _Z11kernel_initPfiiif,@function
        .size           _Z11kernel_initPfiiif,(.L_x_7 - _Z11kernel_initPfiiif)
        .other          _Z11kernel_initPfiiif,@"STO_CUDA_ENTRY STV_DEFAULT"
_Z11kernel_initPfiiif:
.text._Z11kernel_initPfiiif:
        /* <DEDUP_REMOVED lines=16> */
[----:B------:R-:W2:Y:S06]  /*0100*/  LDCU.64 UR4, c[0x0][0x358] ;  /* 0x00006b00ff0477ac */ /* 0x000eac0008000a00 */
[----:B------:R-:W2:Y:S01]  /*0110*/  LDC R7, c[0x0][0x394] ;  /* 0x0000e500ff077b82 */ /* 0x000ea20000000800 */
[----:B-1----:R-:W-:-:S04]  /*0120*/  IMAD R5, R5, UR6, R0 ;  /* 0x0000000605057c24 */ /* 0x002fc8000f8e0200 */
[----:B0-----:R-:W-:-:S05]  /*0130*/  IMAD.WIDE R2, R5, 0x4, R2 ;  /* 0x0000000405027825 */ /* 0x001fca00078e0202 */
[----:B--2---:R-:W-:Y:S01]  /*0140*/  STG.E desc[UR4][R2.64], R7 ;  /* 0x0000000702007986 */ /* 0x004fe2000c101904 */
[----:B------:R-:W-:Y:S05]  /*0150*/  EXIT ;  /* 0x000000000000794d */ /* 0x000fea0003800000 */
.L_x_3:
        /* <DEDUP_REMOVED lines=10> */
.L_x_7:


//--------------------- .nv.shared.reserved.0     --------------------------
	.section	.nv.shared.reserved.0,"aw",@nobits
	.weak		__nv_reservedSMEM_offset_0_alias
	.size		__nv_reservedSMEM_offset_0_alias, 0, 64
	.other		__nv_reservedSMEM_offset_0_alias,@"STO_CUDA_RESERVED_SHARED STV_DEFAULT"
__nv_reservedSMEM_offset_0_alias:
	.zero		0
	.zero		64


//--------------------- .nv.constant0._Z10kernel_addPfiS_iS_iii --------------------------
	.section	.nv.constant0._Z10kernel_addPfiS_iS_iii,"a",@progbits
	.sectionflags	@""
	.align	4
.nv.constant0._Z10kernel_addPfiS_iS_iii:
	.zero		948


//--------------------- .nv.constant0._Z12kernel_scalePfiS_iiif --------------------------
	.section	.nv.constant0._Z12kernel_scalePfiS_iiif,"a",@progbits
	.sectionflags	@""
	.align	4
.nv.constant0._Z12kernel_scalePfiS_iiif:
	.zero		936


//--------------------- .nv.constant0._Z15kernel_addValuePfiS_iiif --------------------------
	.section	.nv.constant0._Z15kernel_addValuePfiS_iiif,"a",@progbits
	.sectionflags	@""
	.align	4
.nv.constant0._Z15kernel_addValuePfiS_iiif:
	.zero		936


//--------------------- .nv.constant0._Z11kernel_initPfiiif --------------------------
	.section	.nv.constant0._Z11kernel_initPfiiif,"a",@progbits
	.sectionflags	@""
	.align	4
.nv.constant0._Z11kernel_initPfiiif:
	.zero		920


//--------------------- SYMBOLS --------------------------

	.type		.nv.reservedSmem.offset0,@object
	.size		.nv.reservedSmem.offset0,0x4
